	.headerflags	@"EF_CUDA_TEXMODE_UNIFIED EF_CUDA_64BIT_ADDRESS EF_CUDA_ACCELERATORS EF_CUDA_SM90 EF_CUDA_VIRTUAL_SM(EF_CUDA_SM90)"
	.elftype	@"ET_EXEC"


//--------------------- .nv.info                  --------------------------
	.section	.nv.info,"",@"SHT_CUDA_INFO"
	.align	4


	//----- nvinfo : EIATTR_REGCOUNT
	.align		4
        /*0000*/ 	.byte	0x04, 0x2f
        /*0002*/ 	.short	(.L_1 - .L_0)
	.align		4
.L_0:
        /*0004*/ 	.word	index@(triton_poi_fused_cat_2)
        /*0008*/ 	.word	0x00000028


	//----- nvinfo : EIATTR_MIN_STACK_SIZE
	.align		4
.L_1:
        /*000c*/ 	.byte	0x04, 0x12
        /*000e*/ 	.short	(.L_3 - .L_2)
	.align		4
.L_2:
        /*0010*/ 	.word	index@(triton_poi_fused_cat_2)
        /*0014*/ 	.word	0x00000000


	//----- nvinfo : EIATTR_FRAME_SIZE
	.align		4
.L_3:
        /*0018*/ 	.byte	0x04, 0x11
        /*001a*/ 	.short	(.L_5 - .L_4)
	.align		4
.L_4:
        /*001c*/ 	.word	index@(triton_poi_fused_cat_2)
        /*0020*/ 	.word	0x00000000


	//----- nvinfo : EIATTR_MIN_STACK_SIZE
	.align		4
.L_5:
        /*0024*/ 	.byte	0x04, 0x12
        /*0026*/ 	.short	(.L_7 - .L_6)
	.align		4
.L_6:
        /*0028*/ 	.word	index@(triton_poi_fused_cat_2)
        /*002c*/ 	.word	0x00000000
.L_7:


//--------------------- .nv.info.triton_poi_fused_cat_2 --------------------------
	.section	.nv.info.triton_poi_fused_cat_2,"",@"SHT_CUDA_INFO"
	.sectionflags	@""
	.align	4


	//----- nvinfo : EIATTR_CUDA_API_VERSION
	.align		4
        /*0000*/ 	.byte	0x04, 0x37
        /*0002*/ 	.short	(.L_9 - .L_8)
.L_8:
        /*0004*/ 	.word	0x0000007c


	//----- nvinfo : EIATTR_KPARAM_INFO
	.align		4
.L_9:
        /*0008*/ 	.byte	0x04, 0x17
        /*000a*/ 	.short	(.L_11 - .L_10)
.L_10:
        /*000c*/ 	.word	0x00000000
        /*0010*/ 	.short	0x000b
        /*0012*/ 	.short	0x0058
        /*0014*/ 	.byte	0x00, 0xf0, 0x11, 0x00


	//----- nvinfo : EIATTR_KPARAM_INFO
	.align		4
.L_11:
        /*0018*/ 	.byte	0x04, 0x17
        /*001a*/ 	.short	(.L_13 - .L_12)
.L_12:
        /*001c*/ 	.word	0x00000000
        /*0020*/ 	.short	0x000a
        /*0022*/ 	.short	0x0050
        /*0024*/ 	.byte	0x00, 0xf4, 0x21, 0x00


	//----- nvinfo : EIATTR_KPARAM_INFO
	.align		4
.L_13:
        /*0028*/ 	.byte	0x04, 0x17
        /*002a*/ 	.short	(.L_15 - .L_14)
.L_14:
        /*002c*/ 	.word	0x00000000
        /*0030*/ 	.short	0x0009
        /*0032*/ 	.short	0x0048
        /*0034*/ 	.byte	0x00, 0xf4, 0x21, 0x00


	//----- nvinfo : EIATTR_KPARAM_INFO
	.align		4
.L_15:
        /*0038*/ 	.byte	0x04, 0x17
        /*003a*/ 	.short	(.L_17 - .L_16)
.L_16:
        /*003c*/ 	.word	0x00000000
        /*0040*/ 	.short	0x0008
        /*0042*/ 	.short	0x0040
        /*0044*/ 	.byte	0x00, 0xf4, 0x21, 0x00


	//----- nvinfo : EIATTR_KPARAM_INFO
	.align		4
.L_17:
        /*0048*/ 	.byte	0x04, 0x17
        /*004a*/ 	.short	(.L_19 - .L_18)
.L_18:
        /*004c*/ 	.word	0x00000000
        /*0050*/ 	.short	0x0007
        /*0052*/ 	.short	0x0038
        /*0054*/ 	.byte	0x00, 0xf4, 0x21, 0x00


	//----- nvinfo : EIATTR_KPARAM_INFO
	.align		4
.L_19:
        /*0058*/ 	.byte	0x04, 0x17
        /*005a*/ 	.short	(.L_21 - .L_20)
.L_20:
        /*005c*/ 	.word	0x00000000
        /*0060*/ 	.short	0x0006
        /*0062*/ 	.short	0x0030
        /*0064*/ 	.byte	0x00, 0xf4, 0x21, 0x00


	//----- nvinfo : EIATTR_KPARAM_INFO
	.align		4
.L_21:
        /*0068*/ 	.byte	0x04, 0x17
        /*006a*/ 	.short	(.L_23 - .L_22)
.L_22:
        /*006c*/ 	.word	0x00000000
        /*0070*/ 	.short	0x0005
        /*0072*/ 	.short	0x0028
        /*0074*/ 	.byte	0x00, 0xf4, 0x21, 0x00


	//----- nvinfo : EIATTR_KPARAM_INFO
	.align		4
.L_23:
        /*0078*/ 	.byte	0x04, 0x17
        /*007a*/ 	.short	(.L_25 - .L_24)
.L_24:
        /*007c*/ 	.word	0x00000000
        /*0080*/ 	.short	0x0004
        /*0082*/ 	.short	0x0020
        /*0084*/ 	.byte	0x00, 0xf4, 0x21, 0x00


	//----- nvinfo : EIATTR_KPARAM_INFO
	.align		4
.L_25:
        /*0088*/ 	.byte	0x04, 0x17
        /*008a*/ 	.short	(.L_27 - .L_26)
.L_26:
        /*008c*/ 	.word	0x00000000
        /*0090*/ 	.short	0x0003
        /*0092*/ 	.short	0x0018
        /*0094*/ 	.byte	0x00, 0xf4, 0x21, 0x00


	//----- nvinfo : EIATTR_KPARAM_INFO
	.align		4
.L_27:
        /*0098*/ 	.byte	0x04, 0x17
        /*009a*/ 	.short	(.L_29 - .L_28)
.L_28:
        /*009c*/ 	.word	0x00000000
        /*00a0*/ 	.short	0x0002
        /*00a2*/ 	.short	0x0010
        /*00a4*/ 	.byte	0x00, 0xf4, 0x21, 0x00


	//----- nvinfo : EIATTR_KPARAM_INFO
	.align		4
.L_29:
        /*00a8*/ 	.byte	0x04, 0x17
        /*00aa*/ 	.short	(.L_31 - .L_30)
.L_30:
        /*00ac*/ 	.word	0x00000000
        /*00b0*/ 	.short	0x0001
        /*00b2*/ 	.short	0x0008
        /*00b4*/ 	.byte	0x00, 0xf4, 0x21, 0x00


	//----- nvinfo : EIATTR_KPARAM_INFO
	.align		4
.L_31:
        /*00b8*/ 	.byte	0x04, 0x17
        /*00ba*/ 	.short	(.L_33 - .L_32)
.L_32:
        /*00bc*/ 	.word	0x00000000
        /*00c0*/ 	.short	0x0000
        /*00c2*/ 	.short	0x0000
        /*00c4*/ 	.byte	0x00, 0xf4, 0x21, 0x00


	//----- nvinfo : EIATTR_SPARSE_MMA_MASK
	.align		4
.L_33:
        /*00c8*/ 	.byte	0x03, 0x50
        /*00ca*/ 	.short	0x0000


	//----- nvinfo : EIATTR_MAXREG_COUNT
	.align		4
        /*00cc*/ 	.byte	0x03, 0x1b
        /*00ce*/ 	.short	0x00ff


	//----- nvinfo : EIATTR_EXIT_INSTR_OFFSETS
	.align		4
        /*00d0*/ 	.byte	0x04, 0x1c
        /*00d2*/ 	.short	(.L_35 - .L_34)


	//   ....[0]....
.L_34:
        /*00d4*/ 	.word	0x00000ad0


	//   ....[1]....
        /*00d8*/ 	.word	0x00000af0


	//----- nvinfo : EIATTR_REQNTID
	.align		4
.L_35:
        /*00dc*/ 	.byte	0x04, 0x10
        /*00de*/ 	.short	(.L_37 - .L_36)
.L_36:
        /*00e0*/ 	.word	0x00000080
        /*00e4*/ 	.word	0x00000001
        /*00e8*/ 	.word	0x00000001


	//----- nvinfo : EIATTR_CBANK_PARAM_SIZE
	.align		4
.L_37:
        /*00ec*/ 	.byte	0x03, 0x19
        /*00ee*/ 	.short	0x005c


	//----- nvinfo : EIATTR_PARAM_CBANK
	.align		4
        /*00f0*/ 	.byte	0x04, 0x0a
        /*00f2*/ 	.short	(.L_39 - .L_38)
	.align		4
.L_38:
        /*00f4*/ 	.word	index@(.nv.constant0.triton_poi_fused_cat_2)
        /*00f8*/ 	.short	0x0210
        /*00fa*/ 	.short	0x005c


	//----- nvinfo : EIATTR_SW_WAR
	.align		4
.L_39:
        /*00fc*/ 	.byte	0x04, 0x36
        /*00fe*/ 	.short	(.L_41 - .L_40)
.L_40:
        /*0100*/ 	.word	0x00000008
.L_41:


//--------------------- .nv.callgraph             --------------------------
	.section	.nv.callgraph,"",@"SHT_CUDA_CALLGRAPH"
	.align	4
	.sectionentsize	8
	.align		4
        /*0000*/ 	.word	0x00000000
	.align		4
        /*0004*/ 	.word	0xffffffff
	.align		4
        /*0008*/ 	.word	0x00000000
	.align		4
        /*000c*/ 	.word	0xfffffffe
	.align		4
        /*0010*/ 	.word	0x00000000
	.align		4
        /*0014*/ 	.word	0xfffffffd
	.align		4
        /*0018*/ 	.word	0x00000000
	.align		4
        /*001c*/ 	.word	0xfffffffc


//--------------------- .text.triton_poi_fused_cat_2 --------------------------
	.section	.text.triton_poi_fused_cat_2,"ax",@progbits
	.align	128
        .global         triton_poi_fused_cat_2
        .type           triton_poi_fused_cat_2,@function
        .size           triton_poi_fused_cat_2,(.L_x_1 - triton_poi_fused_cat_2)
        .other          triton_poi_fused_cat_2,@"STO_CUDA_ENTRY STV_DEFAULT"
triton_poi_fused_cat_2:
.text.triton_poi_fused_cat_2:
[----:B------:R-:W0:Y:S01]  /*0000*/  LDC R1, c[0x0][0x28] ;  /* 0x00000a00ff017b82 */ /* 0x000e220000000800 */
[----:B------:R-:W1:Y:S01]  /*0010*/  S2R R0, SR_TID.X ;  /* 0x0000000000007919 */ /* 0x000e620000002100 */
[----:B------:R-:W-:Y:S01]  /*0020*/  IMAD.MOV.U32 R10, RZ, RZ, RZ ;  /* 0x000000ffff0a7224 */ /* 0x000fe200078e00ff */
[----:B------:R-:W-:Y:S01]  /*0030*/  ULDC.64 UR4, c[0x0][0x218] ;  /* 0x0000860000047ab9 */ /* 0x000fe20000000a00 */
[----:B------:R-:W-:Y:S01]  /*0040*/  IMAD.MOV.U32 R12, RZ, RZ, RZ ;  /* 0x000000ffff0c7224 */ /* 0x000fe200078e00ff */
[----:B------:R-:W2:Y:S01]  /*0050*/  S2R R11, SR_CTAID.X ;  /* 0x00000000000b7919 */ /* 0x000ea20000002500 */
[----:B------:R-:W-:Y:S02]  /*0060*/  ULDC.64 UR6, c[0x0][0x230] ;  /* 0x00008c0000067ab9 */ /* 0x000fe40000000a00 */
[----:B------:R-:W3:Y:S01]  /*0070*/  LDC.64 R16, c[0x0][0x220] ;  /* 0x00008800ff107b82 */ /* 0x000ee20000000a00 */
[----:B------:R-:W-:-:S07]  /*0080*/  CS2R R26, SRZ ;  /* 0x00000000001a7805 */ /* 0x000fce000001ff00 */
[----:B------:R-:W4:Y:S01]  /*0090*/  LDC.64 R30, c[0x0][0x238] ;  /* 0x00008e00ff1e7b82 */ /* 0x000f220000000a00 */
[----:B-1----:R-:W-:-:S05]  /*00a0*/  IMAD.SHL.U32 R0, R0, 0x2, RZ ;  /* 0x0000000200007824 */ /* 0x002fca00078e00ff */
[----:B------:R-:W-:-:S05]  /*00b0*/  LOP3.LUT R0, R0, 0xfe, RZ, 0xc0, !PT ;  /* 0x000000fe00007812 */ /* 0x000fca00078ec0ff */
[----:B--2---:R-:W-:-:S04]  /*00c0*/  IMAD R11, R11, 0x100, R0 ;  /* 0x000001000b0b7824 */ /* 0x004fc800078e0200 */
[----:B------:R-:W-:-:S04]  /*00d0*/  IMAD.HI R25, R11, -0x3478d83f, R10 ;  /* 0xcb8727c10b197827 */ /* 0x000fc800078e020a */
[----:B------:R-:W-:Y:S01]  /*00e0*/  VIADD R13, R11, 0x1 ;  /* 0x000000010b0d7836 */ /* 0x000fe20000000000 */
[----:B------:R-:W-:-:S03]  /*00f0*/  SHF.R.U32.HI R0, RZ, 0x1f, R25 ;  /* 0x0000001fff007819 */ /* 0x000fc60000011619 */
[----:B------:R-:W-:Y:S01]  /*0100*/  IMAD.HI R21, R13, -0x3478d83f, R12 ;  /* 0xcb8727c10d157827 */ /* 0x000fe200078e020c */
[----:B------:R-:W-:-:S04]  /*0110*/  LEA.HI.SX32 R25, R25, R0, 0x19 ;  /* 0x0000000019197211 */ /* 0x000fc800078fcaff */
[----:B------:R-:W-:Y:S01]  /*0120*/  SHF.R.U32.HI R0, RZ, 0x1f, R21 ;  /* 0x0000001fff007819 */ /* 0x000fe20000011615 */
[C---:B------:R-:W-:Y:S02]  /*0130*/  IMAD R19, R25.reuse, -0xa1, R11 ;  /* 0xffffff5f19137824 */ /* 0x040fe400078e020b */
[----:B------:R-:W-:Y:S01]  /*0140*/  IMAD R5, R25, 0xa, RZ ;  /* 0x0000000a19057824 */ /* 0x000fe200078e02ff */
[----:B------:R-:W-:Y:S01]  /*0150*/  LEA.HI.SX32 R21, R21, R0, 0x19 ;  /* 0x0000000015157211 */ /* 0x000fe200078fcaff */
[----:B------:R-:W-:Y:S01]  /*0160*/  VIADD R2, R19, 0xffffff6c ;  /* 0xffffff6c13027836 */ /* 0x000fe20000000000 */
[----:B------:R-:W-:Y:S01]  /*0170*/  SHF.R.S32.HI R22, RZ, 0x1f, R19 ;  /* 0x0000001fff167819 */ /* 0x000fe20000011413 */
[----:B------:R-:W-:Y:S01]  /*0180*/  IMAD R0, R25, 0x90, RZ ;  /* 0x0000009019007824 */ /* 0x000fe200078e02ff */
[----:B------:R-:W-:Y:S01]  /*0190*/  IADD3 R6, P3, R19, R5, RZ ;  /* 0x0000000513067210 */ /* 0x000fe20007f7e0ff */
[C---:B------:R-:W-:Y:S01]  /*01a0*/  IMAD R8, R21.reuse, -0xa1, R13 ;  /* 0xffffff5f15087824 */ /* 0x040fe200078e020d */
[----:B------:R-:W-:Y:S01]  /*01b0*/  ISETP.GE.U32.AND P0, PT, R2, 0xa, PT ;  /* 0x0000000a0200780c */ /* 0x000fe20003f06070 */
[----:B------:R-:W-:Y:S01]  /*01c0*/  IMAD R2, R21, 0x90, RZ ;  /* 0x0000009015027824 */ /* 0x000fe200078e02ff */
[----:B------:R-:W-:Y:S01]  /*01d0*/  IADD3 R9, P1, R19, R0, RZ ;  /* 0x0000000013097210 */ /* 0x000fe20007f3e0ff */
[----:B---3--:R-:W-:Y:S01]  /*01e0*/  IMAD.WIDE R36, R19, 0x4, R16 ;  /* 0x0000000413247825 */ /* 0x008fe200078e0210 */
[----:B------:R-:W-:-:S02]  /*01f0*/  SHF.R.S32.HI R3, RZ, 0x1f, R8 ;  /* 0x0000001fff037819 */ /* 0x000fc40000011408 */
[----:B------:R-:W-:Y:S01]  /*0200*/  IADD3 R7, P2, R8, R2, RZ ;  /* 0x0000000208077210 */ /* 0x000fe20007f5e0ff */
[----:B------:R-:W-:Y:S01]  /*0210*/  IMAD.MOV.U32 R24, RZ, RZ, RZ ;  /* 0x000000ffff187224 */ /* 0x000fe200078e00ff */
[-C--:B------:R-:W-:Y:S01]  /*0220*/  LEA.HI.X.SX32 R10, R0, R22.reuse, 0x1, P1 ;  /* 0x00000016000a7211 */ /* 0x080fe200008f0eff */
[----:B------:R-:W-:Y:S01]  /*0230*/  IMAD R0, R21, 0xa, RZ ;  /* 0x0000000a15007824 */ /* 0x000fe200078e02ff */
[----:B------:R-:W-:Y:S01]  /*0240*/  LEA.HI.X.SX32 R5, R5, R22, 0x1, P3 ;  /* 0x0000001605057211 */ /* 0x000fe200018f0eff */
[----:B------:R-:W-:Y:S01]  /*0250*/  VIADD R4, R19, 0xfffffffc ;  /* 0xfffffffc13047836 */ /* 0x000fe20000000000 */
[----:B------:R-:W-:Y:S01]  /*0260*/  LEA.HI.X.SX32 R2, R2, R3, 0x1, P2 ;  /* 0x0000000302027211 */ /* 0x000fe200010f0eff */
[----:B------:R-:W-:Y:S01]  /*0270*/  VIADD R20, R8, 0xffffff6c ;  /* 0xffffff6c08147836 */ /* 0x000fe20000000000 */
[----:B------:R-:W-:Y:S02]  /*0280*/  LEA R32, P3, R6, UR6, 0x2 ;  /* 0x0000000606207c11 */ /* 0x000fe4000f8610ff */
[----:B------:R-:W-:-:S02]  /*0290*/  LEA R28, P2, R7, UR4, 0x2 ;  /* 0x00000004071c7c11 */ /* 0x000fc4000f8410ff */
[----:B------:R-:W-:Y:S02]  /*02a0*/  LEA.HI.X R33, R6, UR7, R5, 0x2, P3 ;  /* 0x0000000706217c11 */ /* 0x000fe400098f1405 */
[----:B------:R-:W-:Y:S01]  /*02b0*/  LEA.HI.X R29, R7, UR5, R2, 0x2, P2 ;  /* 0x00000005071d7c11 */ /* 0x000fe200090f1402 */
[----:B------:R-:W-:Y:S01]  /*02c0*/  VIADD R7, R8, 0xfffffffc ;  /* 0xfffffffc08077836 */ /* 0x000fe20000000000 */
[----:B------:R-:W-:Y:S02]  /*02d0*/  IADD3 R2, P3, R8, R0, RZ ;  /* 0x0000000008027210 */ /* 0x000fe40007f7e0ff */
[C---:B------:R-:W-:Y:S02]  /*02e0*/  LEA R14, P1, R9.reuse, UR4, 0x2 ;  /* 0x00000004090e7c11 */ /* 0x040fe4000f8210ff */
[----:B------:R-:W-:Y:S02]  /*02f0*/  LEA.HI.X.SX32 R5, R0, R3, 0x1, P3 ;  /* 0x0000000300057211 */ /* 0x000fe400018f0eff */
[----:B------:R-:W-:Y:S01]  /*0300*/  LEA.HI.X R15, R9, UR5, R10, 0x2, P1 ;  /* 0x00000005090f7c11 */ /* 0x000fe200088f140a */
[----:B------:R-:W-:Y:S01]  /*0310*/  IMAD.MOV.U32 R6, RZ, RZ, RZ ;  /* 0x000000ffff067224 */ /* 0x000fe200078e00ff */
[----:B------:R-:W-:Y:S01]  /*0320*/  LEA R34, P3, R2, UR6, 0x2 ;  /* 0x0000000602227c11 */ /* 0x000fe2000f8610ff */
[----:B------:R-:W-:Y:S01]  /*0330*/  ULDC.64 UR4, c[0x0][0x208] ;  /* 0x0000820000047ab9 */ /* 0x000fe20000000a00 */
[----:B------:R-:W-:-:S02]  /*0340*/  ISETP.GE.AND P1, PT, R11, 0x284, PT ;  /* 0x000002840b00780c */ /* 0x000fc40003f26270 */
[----:B------:R-:W-:Y:S02]  /*0350*/  LEA.HI.X R35, R2, UR7, R5, 0x2, P3 ;  /* 0x0000000702237c11 */ /* 0x000fe400098f1405 */
[----:B------:R-:W-:Y:S01]  /*0360*/  ISETP.LT.AND P5, PT, R11, 0x284, !P0 ;  /* 0x000002840b00780c */ /* 0x000fe200047a1270 */
[----:B------:R-:W-:Y:S01]  /*0370*/  IMAD.MOV.U32 R10, RZ, RZ, RZ ;  /* 0x000000ffff0a7224 */ /* 0x000fe200078e00ff */
[----:B------:R-:W-:Y:S01]  /*0380*/  ISETP.LT.U32.AND P3, PT, R7, 0x90, !P1 ;  /* 0x000000900700780c */ /* 0x000fe20004f61070 */
[----:B------:R-:W-:Y:S01]  /*0390*/  IMAD.WIDE R16, R8, 0x4, R16 ;  /* 0x0000000408107825 */ /* 0x000fe200078e0210 */
[----:B------:R-:W-:Y:S01]  /*03a0*/  ISETP.GE.U32.AND P4, PT, R4, 0x90, PT ;  /* 0x000000900400780c */ /* 0x000fe20003f86070 */
[----:B------:R-:W-:Y:S02]  /*03b0*/  ULDC.64 UR6, c[0x0][0x248] ;  /* 0x0000920000067ab9 */ /* 0x000fe40000000a00 */
[----:B------:R-:W-:Y:S01]  /*03c0*/  IMAD.MOV.U32 R0, RZ, RZ, RZ ;  /* 0x000000ffff007224 */ /* 0x000fe200078e00ff */
[----:B------:R-:W-:-:S02]  /*03d0*/  ISETP.LT.AND P2, PT, R11, 0x284, !P4 ;  /* 0x000002840b00780c */ /* 0x000fc40006741270 */
[----:B------:R-:W-:-:S03]  /*03e0*/  ISETP.LT.U32.AND P4, PT, R20, 0xa, !P1 ;  /* 0x0000000a1400780c */ /* 0x000fc60004f81070 */
[----:B------:R-:W2:Y:S04]  /*03f0*/  @P5 LDG.E.EL R27, desc[UR4][R32.64+-0x250] ;  /* 0xfffdb004201b5981 */ /* 0x000ea8000c2e1900 */
[----:B------:R1:W3:Y:S04]  /*0400*/  @P3 LDG.E.EL R6, desc[UR4][R28.64+-0x10] ;  /* 0xfffff0041c063981 */ /* 0x0002e8000c2e1900 */
[----:B------:R-:W5:Y:S04]  /*0410*/  @P3 LDG.E.EL R10, desc[UR4][R16.64+-0x10] ;  /* 0xfffff004100a3981 */ /* 0x000f68000c2e1900 */
[----:B------:R4:W3:Y:S01]  /*0420*/  @P2 LDG.E.EL R12, desc[UR4][R14.64+-0x10] ;  /* 0xfffff0040e0c2981 */ /* 0x0008e2000c2e1900 */
[----:B-1----:R-:W1:Y:S01]  /*0430*/  LDC.64 R28, c[0x0][0x240] ;  /* 0x00009000ff1c7b82 */ /* 0x002e620000000a00 */
[----:B----4-:R-:W-:-:S05]  /*0440*/  IMAD.WIDE R32, R19, 0x4, R30 ;  /* 0x0000000413207825 */ /* 0x010fca00078e021e */
[----:B------:R-:W4:Y:S02]  /*0450*/  @P5 LDG.E.EL R24, desc[UR4][R32.64+-0x250] ;  /* 0xfffdb00420185981 */ /* 0x000f24000c2e1900 */
[----:B0-----:R-:W0:Y:S01]  /*0460*/  LDC.64 R14, c[0x0][0x228] ;  /* 0x00008a00ff0e7b82 */ /* 0x001e220000000a00 */
[----:B-1----:R-:W-:-:S05]  /*0470*/  IMAD.WIDE R16, R19, 0x4, R28 ;  /* 0x0000000413107825 */ /* 0x002fca00078e021c */
[----:B------:R-:W3:Y:S01]  /*0480*/  @P5 LDG.E.EL R0, desc[UR4][R16.64+-0x250] ;  /* 0xfffdb00410005981 */ /* 0x000ee2000c2e1900 */
[----:B------:R-:W-:Y:S02]  /*0490*/  IMAD.MOV.U32 R18, RZ, RZ, RZ ;  /* 0x000000ffff127224 */ /* 0x000fe400078e00ff */
[----:B------:R-:W-:Y:S02]  /*04a0*/  IMAD R25, R25, 0x3, RZ ;  /* 0x0000000319197824 */ /* 0x000fe400078e02ff */
[----:B------:R-:W-:Y:S02]  /*04b0*/  IMAD.MOV.U32 R9, RZ, RZ, RZ ;  /* 0x000000ffff097224 */ /* 0x000fe400078e00ff */
[----:B------:R0:W5:Y:S01]  /*04c0*/  @P4 LDG.E.EL R18, desc[UR4][R34.64+-0x250] ;  /* 0xfffdb00422124981 */ /* 0x000162000c2e1900 */
[----:B------:R-:W-:Y:S02]  /*04d0*/  IMAD R21, R21, 0x3, RZ ;  /* 0x0000000315157824 */ /* 0x000fe400078e02ff */
[----:B0-----:R-:W-:-:S05]  /*04e0*/  IMAD.WIDE R34, R19, 0x4, R14 ;  /* 0x0000000413227825 */ /* 0x001fca00078e020e */
[----:B------:R0:W5:Y:S01]  /*04f0*/  @P2 LDG.E.EL R9, desc[UR4][R34.64+-0x10] ;  /* 0xfffff00422092981 */ /* 0x000162000c2e1900 */
[----:B------:R-:W-:Y:S02]  /*0500*/  IMAD.MOV.U32 R23, RZ, RZ, RZ ;  /* 0x000000ffff177224 */ /* 0x000fe400078e00ff */
[----:B------:R-:W-:-:S05]  /*0510*/  IMAD.WIDE R30, R8, 0x4, R30 ;  /* 0x00000004081e7825 */ /* 0x000fca00078e021e */
[----:B------:R1:W5:Y:S01]  /*0520*/  @P4 LDG.E.EL R23, desc[UR4][R30.64+-0x250] ;  /* 0xfffdb0041e174981 */ /* 0x000362000c2e1900 */
[----:B------:R-:W-:Y:S01]  /*0530*/  ISETP.GT.AND P6, PT, R19, 0x9d, PT ;  /* 0x0000009d1300780c */ /* 0x000fe20003fc4270 */
[----:B------:R-:W-:Y:S01]  /*0540*/  IMAD.WIDE R32, R8, 0x4, R28 ;  /* 0x0000000408207825 */ /* 0x000fe200078e021c */
[----:B--2---:R-:W-:Y:S02]  /*0550*/  SEL R27, R27, RZ, P5 ;  /* 0x000000ff1b1b7207 */ /* 0x004fe40002800000 */
[----:B----4-:R-:W-:Y:S02]  /*0560*/  SEL R24, R24, RZ, P5 ;  /* 0x000000ff18187207 */ /* 0x010fe40002800000 */
[----:B---3--:R-:W-:Y:S02]  /*0570*/  SEL R0, R0, RZ, P5 ;  /* 0x000000ff00007207 */ /* 0x008fe40002800000 */
[----:B------:R-:W-:-:S04]  /*0580*/  IADD3 R5, P5, R19, R25, RZ ;  /* 0x0000001913057210 */ /* 0x000fc80007fbe0ff */
[----:B------:R-:W-:Y:S02]  /*0590*/  LEA.HI.X.SX32 R22, R25, R22, 0x1, P5 ;  /* 0x0000001619167211 */ /* 0x000fe400028f0eff */
[----:B0-----:R-:W-:-:S04]  /*05a0*/  LEA R34, P5, R5, UR6, 0x2 ;  /* 0x0000000605227c11 */ /* 0x001fc8000f8a10ff */
[----:B------:R-:W-:Y:S02]  /*05b0*/  LEA.HI.X R35, R5, UR7, R22, 0x2, P5 ;  /* 0x0000000705237c11 */ /* 0x000fe4000a8f1416 */
[----:B------:R-:W-:-:S04]  /*05c0*/  IADD3 R5, P5, R8, R21, RZ ;  /* 0x0000001508057210 */ /* 0x000fc80007fbe0ff */
[----:B------:R-:W-:Y:S02]  /*05d0*/  LEA.HI.X.SX32 R16, R21, R3, 0x1, P5 ;  /* 0x0000000315107211 */ /* 0x000fe400028f0eff */
[----:B-1----:R-:W-:-:S04]  /*05e0*/  LEA R30, P5, R5, UR6, 0x2 ;  /* 0x00000006051e7c11 */ /* 0x002fc8000f8a10ff */
[----:B------:R-:W-:Y:S02]  /*05f0*/  LEA.HI.X R31, R5, UR7, R16, 0x2, P5 ;  /* 0x00000007051f7c11 */ /* 0x000fe4000a8f1410 */
[----:B------:R-:W0:Y:S01]  /*0600*/  LDC.64 R16, c[0x0][0x250] ;  /* 0x00009400ff107b82 */ /* 0x000e220000000a00 */
[----:B------:R-:W-:Y:S02]  /*0610*/  ISETP.LT.AND P5, PT, R11, 0x284, P6 ;  /* 0x000002840b00780c */ /* 0x000fe400037a1270 */
[----:B------:R-:W-:Y:S01]  /*0620*/  ISETP.GT.AND P6, PT, R8, 0x9d, !P1 ;  /* 0x0000009d0800780c */ /* 0x000fe20004fc4270 */
[----:B------:R-:W-:Y:S02]  /*0630*/  IMAD.MOV.U32 R22, RZ, RZ, RZ ;  /* 0x000000ffff167224 */ /* 0x000fe400078e00ff */
[----:B0-----:R-:W-:-:S04]  /*0640*/  IMAD.WIDE R28, R19, 0x4, R16 ;  /* 0x00000004131c7825 */ /* 0x001fc800078e0210 */
[----:B------:R-:W-:-:S04]  /*0650*/  IMAD.WIDE R16, R8, 0x4, R16 ;  /* 0x0000000408107825 */ /* 0x000fc800078e0210 */
[----:B------:R-:W2:Y:S04]  /*0660*/  @P5 LDG.E.EL R26, desc[UR4][R28.64+-0x278] ;  /* 0xfffd88041c1a5981 */ /* 0x000ea8000c2e1900 */
[----:B------:R0:W3:Y:S02]  /*0670*/  @P6 LDG.E.EL R22, desc[UR4][R16.64+-0x278] ;  /* 0xfffd880410166981 */ /* 0x0000e4000c2e1900 */
[----:B0-----:R-:W0:Y:S01]  /*0680*/  LDC.64 R16, c[0x0][0x258] ;  /* 0x00009600ff107b82 */ /* 0x001e220000000a00 */
[----:B------:R-:W-:Y:S02]  /*0690*/  IMAD.MOV.U32 R3, RZ, RZ, RZ ;  /* 0x000000ffff037224 */ /* 0x000fe400078e00ff */
[----:B------:R-:W-:Y:S02]  /*06a0*/  IMAD.MOV.U32 R21, RZ, RZ, RZ ;  /* 0x000000ffff157224 */ /* 0x000fe400078e00ff */
[----:B------:R-:W-:-:S02]  /*06b0*/  IMAD.MOV.U32 R5, RZ, RZ, RZ ;  /* 0x000000ffff057224 */ /* 0x000fc400078e00ff */
[----:B------:R-:W-:Y:S01]  /*06c0*/  IMAD.MOV.U32 R25, RZ, RZ, RZ ;  /* 0x000000ffff197224 */ /* 0x000fe200078e00ff */
[----:B------:R-:W4:Y:S01]  /*06d0*/  @P5 LDG.E.EL R3, desc[UR4][R34.64+-0x278] ;  /* 0xfffd880422035981 */ /* 0x000f22000c2e1900 */
[----:B------:R-:W-:Y:S01]  /*06e0*/  FADD R27, R27, R24 ;  /* 0x000000181b1b7221 */ /* 0x000fe20000000000 */
[----:B------:R-:W-:Y:S02]  /*06f0*/  IMAD.MOV.U32 R24, RZ, RZ, RZ ;  /* 0x000000ffff187224 */ /* 0x000fe400078e00ff */
[----:B------:R-:W4:Y:S04]  /*0700*/  @P6 LDG.E.EL R5, desc[UR4][R30.64+-0x278] ;  /* 0xfffd88041e056981 */ /* 0x000f28000c2e1900 */
[----:B------:R-:W4:Y:S01]  /*0710*/  @P4 LDG.E.EL R25, desc[UR4][R32.64+-0x250] ;  /* 0xfffdb00420194981 */ /* 0x000f22000c2e1900 */
[----:B0-----:R-:W-:-:S04]  /*0720*/  IMAD.WIDE R28, R19, 0x4, R16 ;  /* 0x00000004131c7825 */ /* 0x001fc800078e0210 */
[----:B------:R-:W-:Y:S01]  /*0730*/  IMAD.WIDE R16, R8, 0x4, R16 ;  /* 0x0000000408107825 */ /* 0x000fe200078e0210 */
[----:B------:R3:W4:Y:S04]  /*0740*/  @P5 LDG.E.EL R21, desc[UR4][R28.64+-0x278] ;  /* 0xfffd88041c155981 */ /* 0x000728000c2e1900 */
[----:B------:R-:W4:Y:S01]  /*0750*/  @P6 LDG.E.EL R24, desc[UR4][R16.64+-0x278] ;  /* 0xfffd880410186981 */ /* 0x000f22000c2e1900 */
[----:B-----5:R-:W-:Y:S02]  /*0760*/  SEL R23, R23, RZ, P4 ;  /* 0x000000ff17177207 */ /* 0x020fe40002000000 */
[----:B------:R-:W-:-:S05]  /*0770*/  SEL R18, R18, RZ, P4 ;  /* 0x000000ff12127207 */ /* 0x000fca0002000000 */
[----:B------:R-:W-:Y:S01]  /*0780*/  FADD R18, R18, R23 ;  /* 0x0000001712127221 */ /* 0x000fe20000000000 */
[----:B------:R-:W-:Y:S01]  /*0790*/  FADD R0, R27, R0 ;  /* 0x000000001b007221 */ /* 0x000fe20000000000 */
[----:B------:R-:W-:Y:S02]  /*07a0*/  IMAD.MOV.U32 R2, RZ, RZ, RZ ;  /* 0x000000ffff027224 */ /* 0x000fe400078e00ff */
[----:B------:R-:W-:-:S04]  /*07b0*/  IMAD.WIDE R14, R8, 0x4, R14 ;  /* 0x00000004080e7825 */ /* 0x000fc800078e020e */
[----:B------:R-:W5:Y:S01]  /*07c0*/  @P2 LDG.E.EL R2, desc[UR4][R36.64+-0x10] ;  /* 0xfffff00424022981 */ /* 0x000f62000c2e1900 */
[----:B--2---:R-:W-:Y:S02]  /*07d0*/  SEL R26, R26, RZ, P5 ;  /* 0x000000ff1a1a7207 */ /* 0x004fe40002800000 */
[----:B---3--:R-:W-:Y:S02]  /*07e0*/  SEL R28, R22, RZ, P6 ;  /* 0x000000ff161c7207 */ /* 0x008fe40003000000 */
[----:B------:R-:W0:Y:S01]  /*07f0*/  LDC.64 R22, c[0x0][0x210] ;  /* 0x00008400ff167b82 */ /* 0x000e220000000a00 */
[----:B----4-:R-:W-:Y:S02]  /*0800*/  SEL R3, R3, RZ, P5 ;  /* 0x000000ff03037207 */ /* 0x010fe40002800000 */
[----:B------:R-:W-:-:S03]  /*0810*/  SEL R5, R5, RZ, P6 ;  /* 0x000000ff05057207 */ /* 0x000fc60003000000 */
[----:B------:R-:W-:Y:S01]  /*0820*/  FADD R26, R3, R26 ;  /* 0x0000001a031a7221 */ /* 0x000fe20000000000 */
[----:B------:R-:W-:Y:S02]  /*0830*/  SEL R25, R25, RZ, P4 ;  /* 0x000000ff19197207 */ /* 0x000fe40002000000 */
[----:B------:R-:W-:Y:S01]  /*0840*/  ISETP.GE.U32.AND P4, PT, R20, 0xa, PT ;  /* 0x0000000a1400780c */ /* 0x000fe20003f86070 */
[----:B------:R-:W-:Y:S01]  /*0850*/  FADD R5, R5, R28 ;  /* 0x0000001c05057221 */ /* 0x000fe20000000000 */
[----:B------:R-:W-:Y:S02]  /*0860*/  SEL R21, R21, RZ, P5 ;  /* 0x000000ff15157207 */ /* 0x000fe40002800000 */
[----:B------:R-:W-:Y:S02]  /*0870*/  ISETP.GT.AND P5, PT, R19, 0x9d, PT ;  /* 0x0000009d1300780c */ /* 0x000fe40003fa4270 */
[----:B------:R-:W-:Y:S01]  /*0880*/  SEL R24, R24, RZ, P6 ;  /* 0x000000ff18187207 */ /* 0x000fe20003000000 */
[----:B------:R-:W-:-:S04]  /*0890*/  FADD R21, R26, R21 ;  /* 0x000000151a157221 */ /* 0x000fc80000000000 */
[----:B------:R-:W-:Y:S01]  /*08a0*/  FADD R24, R5, R24 ;  /* 0x0000001805187221 */ /* 0x000fe20000000000 */
[----:B------:R-:W-:Y:S02]  /*08b0*/  @P0 FSEL R0, R21, RZ, P5 ;  /* 0x000000ff15000208 */ /* 0x000fe40002800000 */
[----:B------:R-:W-:Y:S02]  /*08c0*/  ISETP.GT.AND P5, PT, R8, 0x9d, PT ;  /* 0x0000009d0800780c */ /* 0x000fe40003fa4270 */
[----:B------:R-:W-:Y:S01]  /*08d0*/  ISETP.GE.AND P0, PT, R19, 0x4, PT ;  /* 0x000000041300780c */ /* 0x000fe20003f06270 */
[----:B------:R-:W-:Y:S01]  /*08e0*/  FADD R25, R18, R25 ;  /* 0x0000001912197221 */ /* 0x000fe20000000000 */
[----:B------:R-:W-:Y:S01]  /*08f0*/  IMAD.MOV.U32 R3, RZ, RZ, RZ ;  /* 0x000000ffff037224 */ /* 0x000fe200078e00ff */
[----:B------:R-:W-:Y:S01]  /*0900*/  @P4 FSEL R25, R24, RZ, P5 ;  /* 0x000000ff18194208 */ /* 0x000fe20002800000 */
[----:B0-----:R-:W-:Y:S01]  /*0910*/  IMAD.WIDE R16, R13, 0x4, R22 ;  /* 0x000000040d107825 */ /* 0x001fe200078e0216 */
[----:B------:R-:W-:Y:S01]  /*0920*/  ISETP.LT.AND P4, PT, R11, 0x284, !P0 ;  /* 0x000002840b00780c */ /* 0x000fe20004781270 */
[----:B------:R-:W0:Y:S01]  /*0930*/  LDC.64 R18, c[0x0][0x260] ;  /* 0x00009800ff127b82 */ /* 0x000e220000000a00 */
[----:B------:R-:W-:Y:S01]  /*0940*/  ISETP.LT.AND P5, PT, R8, 0x4, !P1 ;  /* 0x000000040800780c */ /* 0x000fe20004fa1270 */
[----:B------:R1:W2:Y:S01]  /*0950*/  @P3 LDG.E.EL R3, desc[UR4][R14.64+-0x10] ;  /* 0xfffff0040e033981 */ /* 0x0002a2000c2e1900 */
[----:B------:R-:W-:-:S02]  /*0960*/  IMAD.MOV.U32 R5, RZ, RZ, RZ ;  /* 0x000000ffff057224 */ /* 0x000fc400078e00ff */
[----:B------:R-:W-:Y:S02]  /*0970*/  IMAD.MOV.U32 R13, RZ, RZ, RZ ;  /* 0x000000ffff0d7224 */ /* 0x000fe400078e00ff */
[----:B------:R-:W-:-:S05]  /*0980*/  IMAD.WIDE R22, R11, 0x4, R22 ;  /* 0x000000040b167825 */ /* 0x000fca00078e0216 */
[----:B------:R-:W3:Y:S04]  /*0990*/  @P4 LDG.E.EL R5, desc[UR4][R22.64] ;  /* 0x0000000416054981 */ /* 0x000ee8000c2e1900 */
[----:B------:R-:W4:Y:S01]  /*09a0*/  @P5 LDG.E.EL R13, desc[UR4][R16.64] ;  /* 0x00000004100d5981 */ /* 0x000f22000c2e1900 */
[----:B-----5:R-:W-:Y:S02]  /*09b0*/  SEL R21, R2, RZ, P2 ;  /* 0x000000ff02157207 */ /* 0x020fe40001000000 */
[----:B------:R-:W-:Y:S02]  /*09c0*/  SEL R12, R12, RZ, P2 ;  /* 0x000000ff0c0c7207 */ /* 0x000fe40001000000 */
[----:B------:R-:W-:Y:S02]  /*09d0*/  SEL R10, R10, RZ, P3 ;  /* 0x000000ff0a0a7207 */ /* 0x000fe40001800000 */
[----:B-1----:R-:W-:-:S02]  /*09e0*/  SEL R15, R6, RZ, P3 ;  /* 0x000000ff060f7207 */ /* 0x002fc40001800000 */
[----:B------:R-:W-:Y:S02]  /*09f0*/  SEL R9, R9, RZ, P2 ;  /* 0x000000ff09097207 */ /* 0x000fe40001000000 */
[----:B------:R-:W-:Y:S01]  /*0a00*/  ISETP.GE.AND P2, PT, R8, 0x4, PT ;  /* 0x000000040800780c */ /* 0x000fe20003f46270 */
[----:B------:R-:W-:Y:S01]  /*0a10*/  FADD R12, R12, R21 ;  /* 0x000000150c0c7221 */ /* 0x000fe20000000000 */
[----:B------:R-:W-:Y:S01]  /*0a20*/  FADD R10, R15, R10 ;  /* 0x0000000a0f0a7221 */ /* 0x000fe20000000000 */
[----:B------:R-:W-:Y:S02]  /*0a30*/  ISETP.GE.U32.AND P6, PT, R4, 0x90, PT ;  /* 0x000000900400780c */ /* 0x000fe40003fc6070 */
[----:B------:R-:W-:Y:S01]  /*0a40*/  FADD R9, R12, R9 ;  /* 0x000000090c097221 */ /* 0x000fe20000000000 */
[----:B0-----:R-:W-:Y:S01]  /*0a50*/  IMAD.WIDE R18, R11, 0x4, R18 ;  /* 0x000000040b127825 */ /* 0x001fe200078e0212 */
[----:B--2---:R-:W-:Y:S02]  /*0a60*/  SEL R3, R3, RZ, P3 ;  /* 0x000000ff03037207 */ /* 0x004fe40001800000 */
[----:B------:R-:W-:-:S03]  /*0a70*/  ISETP.GE.U32.AND P3, PT, R7, 0x90, PT ;  /* 0x000000900700780c */ /* 0x000fc60003f66070 */
[----:B------:R-:W-:Y:S01]  /*0a80*/  FADD R10, R10, R3 ;  /* 0x000000030a0a7221 */ /* 0x000fe20000000000 */
[----:B---3--:R-:W-:Y:S02]  /*0a90*/  SEL R12, R5, RZ, P4 ;  /* 0x000000ff050c7207 */ /* 0x008fe40002000000 */
[----:B------:R-:W-:Y:S02]  /*0aa0*/  @P0 FSEL R12, R9, R0, !P6 ;  /* 0x00000000090c0208 */ /* 0x000fe40007000000 */
[----:B----4-:R-:W-:Y:S02]  /*0ab0*/  SEL R13, R13, RZ, P5 ;  /* 0x000000ff0d0d7207 */ /* 0x010fe40002800000 */
[----:B------:R-:W-:Y:S01]  /*0ac0*/  @P2 FSEL R13, R10, R25, !P3 ;  /* 0x000000190a0d2208 */ /* 0x000fe20005800000 */
[----:B------:R-:W-:Y:S06]  /*0ad0*/  @P1 EXIT ;  /* 0x000000000000194d */ /* 0x000fec0003800000 */
[----:B------:R-:W-:Y:S01]  /*0ae0*/  STG.E.64 desc[UR4][R18.64], R12 ;  /* 0x0000000c12007986 */ /* 0x000fe2000c101b04 */
[----:B------:R-:W-:Y:S05]  /*0af0*/  EXIT ;  /* 0x000000000000794d */ /* 0x000fea0003800000 */
.L_x_0:
[----:B------:R-:W-:-:S00]  /*0b00*/  BRA `(.L_x_0) ;  /* 0xfffffffc00fc7947 */ /* 0x000fc0000383ffff */
[----:B------:R-:W-:-:S00]  /*0b10*/  NOP ;  /* 0x0000000000007918 */ /* 0x000fc00000000000 */
        /* <DEDUP_REMOVED lines=14> */
.L_x_1:


//--------------------- .nv.constant0.triton_poi_fused_cat_2 --------------------------
	.section	.nv.constant0.triton_poi_fused_cat_2,"a",@progbits
	.sectionflags	@""
	.align	4
.nv.constant0.triton_poi_fused_cat_2:
	.zero		620
